//
// Generated by NVIDIA NVVM Compiler
//
// Compiler Build ID: CL-36424714
// Cuda compilation tools, release 13.0, V13.0.88
// Based on NVVM 20.0.0
//

.version 9.0
.target sm_100
.address_size 64

	// .globl	_Z7reversePiS_

.visible .entry _Z7reversePiS_(
	.param .u64 .ptr .align 1 _Z7reversePiS__param_0,
	.param .u64 .ptr .align 1 _Z7reversePiS__param_1
)
{
	.reg .b32 	%r<6>;
	.reg .b64 	%rd<8>;

	ld.param.u64 	%rd1, [_Z7reversePiS__param_0];
	ld.param.u64 	%rd2, [_Z7reversePiS__param_1];
	cvta.to.global.u64 	%rd3, %rd2;
	cvta.to.global.u64 	%rd4, %rd1;
	mov.u32 	%r1, %tid.x;
	mov.u32 	%r2, %ctaid.x;
	mov.u32 	%r3, %ntid.x;
	mad.lo.s32 	%r4, %r2, %r3, %r1;
	mul.wide.s32 	%rd5, %r4, 4;
	sub.s64 	%rd6, %rd4, %rd5;
	ld.global.u32 	%r5, [%rd6+16777212];
	add.s64 	%rd7, %rd3, %rd5;
	st.global.u32 	[%rd7], %r5;
	ret;

}


// ===== COMPILED SASS (sm_100) =====

	.target	sm_100

	.elftype	@"ET_EXEC"


//--------------------- .note.nv.tkinfo           --------------------------
	.section	.note.nv.tkinfo,"",@"SHT_NOTE"
	.sectionflags	@"SHF_NOTE_NV_TKINFO"
	.tkinfo
        /*0018*/ 	.word	0x00000002
        /*0030*/ 	.string	""
        /*0030*/ 	.string	"ptxas"
        /*0030*/ 	.string	"Cuda compilation tools, release 13.0, V13.0.88"
        /*0030*/ 	.string	"Build cuda_13.0.r13.0/compiler.36424714_0"
        /*0030*/ 	.string	"-arch sm_100 -m 64 "



//--------------------- .note.nv.cuinfo           --------------------------
	.section	.note.nv.cuinfo,"",@"SHT_NOTE"
	.sectionflags	@"SHF_NOTE_NV_CUINFO"
        /*0018*/ 	.short	0x0002
        /*001a*/ 	.short	0x0064
        /*001c*/ 	.short	0x0082
	.zero		2


//--------------------- .nv.info                  --------------------------
	.section	.nv.info,"",@"SHT_CUDA_INFO"
	.align	4


	//----- nvinfo : EIATTR_REGCOUNT
	.align		4
        /*0000*/ 	.byte	0x04, 0x2f
        /*0002*/ 	.short	(.L_1 - .L_0)
	.align		4
.L_0:
        /*0004*/ 	.word	index@(_Z7reversePiS_)
        /*0008*/ 	.word	0x00000008


	//----- nvinfo : EIATTR_FRAME_SIZE
	.align		4
.L_1:
        /*000c*/ 	.byte	0x04, 0x11
        /*000e*/ 	.short	(.L_3 - .L_2)
	.align		4
.L_2:
        /*0010*/ 	.word	index@(_Z7reversePiS_)
        /*0014*/ 	.word	0x00000000


	//----- nvinfo : EIATTR_MIN_STACK_SIZE
	.align		4
.L_3:
        /*0018*/ 	.byte	0x04, 0x12
        /*001a*/ 	.short	(.L_5 - .L_4)
	.align		4
.L_4:
        /*001c*/ 	.word	index@(_Z7reversePiS_)
        /*0020*/ 	.word	0x00000000
.L_5:


//--------------------- .nv.compat                --------------------------
	.section	.nv.compat,"",@"SHT_CUDA_COMPAT_INFO"
	.align	4
        /*0000*/ 	.byte	0x02, 0x09, 0x00, 0x00, 0x02, 0x02, 0x01, 0x00, 0x02, 0x05, 0x05, 0x00, 0x03, 0x07, 0x01, 0x01
        /*0010*/ 	.byte	0x02, 0x03, 0x00, 0x00, 0x02, 0x06, 0x01, 0x00, 0x04, 0x0b, 0x08, 0x00, 0x09, 0x00, 0x00, 0x00
        /*0020*/ 	.byte	0x00, 0x00, 0x00, 0x00


//--------------------- .nv.info._Z7reversePiS_   --------------------------
	.section	.nv.info._Z7reversePiS_,"",@"SHT_CUDA_INFO"
	.sectionflags	@""
	.align	4


	//----- nvinfo : EIATTR_CUDA_API_VERSION
	.align		4
        /*0000*/ 	.byte	0x04, 0x37
        /*0002*/ 	.short	(.L_7 - .L_6)
.L_6:
        /*0004*/ 	.word	0x00000082


	//----- nvinfo : EIATTR_KPARAM_INFO
	.align		4
.L_7:
        /*0008*/ 	.byte	0x04, 0x17
        /*000a*/ 	.short	(.L_9 - .L_8)
.L_8:
        /*000c*/ 	.word	0x00000000
        /*0010*/ 	.short	0x0001
        /*0012*/ 	.short	0x0008
        /*0014*/ 	.byte	0x00, 0xf5, 0x21, 0x00


	//----- nvinfo : EIATTR_KPARAM_INFO
	.align		4
.L_9:
        /*0018*/ 	.byte	0x04, 0x17
        /*001a*/ 	.short	(.L_11 - .L_10)
.L_10:
        /*001c*/ 	.word	0x00000000
        /*0020*/ 	.short	0x0000
        /*0022*/ 	.short	0x0000
        /*0024*/ 	.byte	0x00, 0xf5, 0x21, 0x00


	//----- nvinfo : EIATTR_SPARSE_MMA_MASK
	.align		4
.L_11:
        /*0028*/ 	.byte	0x03, 0x50
        /*002a*/ 	.short	0x0000


	//----- nvinfo : EIATTR_MAXREG_COUNT
	.align		4
        /*002c*/ 	.byte	0x03, 0x1b
        /*002e*/ 	.short	0x00ff


	//----- nvinfo : EIATTR_MERCURY_ISA_VERSION
	.align		4
        /*0030*/ 	.byte	0x03, 0x5f
        /*0032*/ 	.short	0x0101


	//----- nvinfo : EIATTR_VRC_CTA_INIT_COUNT
	.align		4
        /*0034*/ 	.byte	0x02, 0x4a
	.zero		1
	.zero		1


	//----- nvinfo : EIATTR_EXIT_INSTR_OFFSETS
	.align		4
        /*0038*/ 	.byte	0x04, 0x1c
        /*003a*/ 	.short	(.L_13 - .L_12)


	//   ....[0]....
.L_12:
        /*003c*/ 	.word	0x00000100


	//----- nvinfo : EIATTR_CBANK_PARAM_SIZE
	.align		4
.L_13:
        /*0040*/ 	.byte	0x03, 0x19
        /*0042*/ 	.short	0x0010


	//----- nvinfo : EIATTR_PARAM_CBANK
	.align		4
        /*0044*/ 	.byte	0x04, 0x0a
        /*0046*/ 	.short	(.L_15 - .L_14)
	.align		4
.L_14:
        /*0048*/ 	.word	index@(.nv.constant0._Z7reversePiS_)
        /*004c*/ 	.short	0x0380
        /*004e*/ 	.short	0x0010


	//----- nvinfo : EIATTR_SW_WAR
	.align		4
.L_15:
        /*0050*/ 	.byte	0x04, 0x36
        /*0052*/ 	.short	(.L_17 - .L_16)
.L_16:
        /*0054*/ 	.word	0x00000008
.L_17:


//--------------------- .nv.callgraph             --------------------------
	.section	.nv.callgraph,"",@"SHT_CUDA_CALLGRAPH"
	.align	4
	.sectionentsize	8
	.align		4
        /*0000*/ 	.word	0x00000000
	.align		4
        /*0004*/ 	.word	0xffffffff
	.align		4
        /*0008*/ 	.word	0x00000000
	.align		4
        /*000c*/ 	.word	0xfffffffe
	.align		4
        /*0010*/ 	.word	0x00000000
	.align		4
        /*0014*/ 	.word	0xfffffffd
	.align		4
        /*0018*/ 	.word	0x00000000
	.align		4
        /*001c*/ 	.word	0xfffffffc


//--------------------- .text._Z7reversePiS_      --------------------------
	.section	.text._Z7reversePiS_,"ax",@progbits
	.align	128
        .global         _Z7reversePiS_
        .type           _Z7reversePiS_,@function
        .size           _Z7reversePiS_,(.L_x_1 - _Z7reversePiS_)
        .other          _Z7reversePiS_,@"STO_CUDA_ENTRY STV_DEFAULT"
_Z7reversePiS_:
.text._Z7reversePiS_:
[----:B------:R-:W-:Y:S01]  /*0000*/  LDC R1, c[0x0][0x37c] ;  /* 0x0000df00ff017b82 */ /* 0x000fe20000000800 */
[----:B------:R-:W0:Y:S07]  /*0010*/  S2R R2, SR_TID.X ;  /* 0x0000000000027919 */ /* 0x000e2e0000002100 */
[----:B------:R-:W0:Y:S01]  /*0020*/  S2UR UR4, SR_CTAID.X ;  /* 0x00000000000479c3 */ /* 0x000e220000002500 */
[----:B------:R-:W1:Y:S07]  /*0030*/  LDCU.128 UR8, c[0x0][0x380] ;  /* 0x00007000ff0877ac */ /* 0x000e6e0008000c00 */
[----:B------:R-:W0:Y:S02]  /*0040*/  LDC R3, c[0x0][0x360] ;  /* 0x0000d800ff037b82 */ /* 0x000e240000000800 */
[----:B0-----:R-:W-:Y:S01]  /*0050*/  IMAD R2, R3, UR4, R2 ;  /* 0x0000000403027c24 */ /* 0x001fe2000f8e0202 */
[----:B------:R-:W0:Y:S03]  /*0060*/  LDCU.64 UR4, c[0x0][0x358] ;  /* 0x00006b00ff0477ac */ /* 0x000e260008000a00 */
[----:B------:R-:W-:-:S03]  /*0070*/  IMAD.WIDE R2, R2, 0x4, RZ ;  /* 0x0000000402027825 */ /* 0x000fc600078e02ff */
[----:B-1----:R-:W-:-:S04]  /*0080*/  IADD3 R4, P0, PT, -R2, UR8, RZ ;  /* 0x0000000802047c10 */ /* 0x002fc8000ff1e1ff */
[----:B------:R-:W-:Y:S02]  /*0090*/  IADD3.X R0, PT, PT, ~R3, UR9, RZ, P0, !PT ;  /* 0x0000000903007c10 */ /* 0x000fe400087fe5ff */
[----:B------:R-:W-:-:S05]  /*00a0*/  IADD3 R4, P0, PT, R4, 0x1000000, RZ ;  /* 0x0100000004047810 */ /* 0x000fca0007f1e0ff */
[----:B------:R-:W-:-:S06]  /*00b0*/  IMAD.X R5, RZ, RZ, R0, P0 ;  /* 0x000000ffff057224 */ /* 0x000fcc00000e0600 */
[----:B0-----:R-:W2:Y:S01]  /*00c0*/  LDG.E R5, desc[UR4][R4.64+-0x4] ;  /* 0xfffffc0404057981 */ /* 0x001ea2000c1e1900 */
[----:B------:R-:W-:-:S04]  /*00d0*/  IADD3 R2, P0, PT, R2, UR10, RZ ;  /* 0x0000000a02027c10 */ /* 0x000fc8000ff1e0ff */
[----:B------:R-:W-:-:S05]  /*00e0*/  IADD3.X R3, PT, PT, R3, UR11, RZ, P0, !PT ;  /* 0x0000000b03037c10 */ /* 0x000fca00087fe4ff */
[----:B--2---:R-:W-:Y:S01]  /*00f0*/  STG.E desc[UR4][R2.64], R5 ;  /* 0x0000000502007986 */ /* 0x004fe2000c101904 */
[----:B------:R-:W-:Y:S05]  /*0100*/  EXIT ;  /* 0x000000000000794d */ /* 0x000fea0003800000 */
.L_x_0:
[----:B------:R-:W-:-:S00]  /*0110*/  BRA `(.L_x_0) ;  /* 0xfffffffc00fc7947 */ /* 0x000fc0000383ffff */
[----:B------:R-:W-:-:S00]  /*0120*/  NOP ;  /* 0x0000000000007918 */ /* 0x000fc00000000000 */
        /* <DEDUP_REMOVED lines=13> */
.L_x_1:


//--------------------- .nv.shared.reserved.0     --------------------------
	.section	.nv.shared.reserved.0,"aw",@nobits
	.weak		__nv_reservedSMEM_offset_0_alias
	.size		__nv_reservedSMEM_offset_0_alias, 0, 64
	.other		__nv_reservedSMEM_offset_0_alias,@"STO_CUDA_RESERVED_SHARED STV_DEFAULT"
__nv_reservedSMEM_offset_0_alias:
	.zero		0
	.zero		64


//--------------------- .nv.constant0._Z7reversePiS_ --------------------------
	.section	.nv.constant0._Z7reversePiS_,"a",@progbits
	.sectionflags	@""
	.align	4
.nv.constant0._Z7reversePiS_:
	.zero		912


//--------------------- SYMBOLS --------------------------

	.type		.nv.reservedSmem.offset0,@object
	.size		.nv.reservedSmem.offset0,0x4
